	.headerflags	@"EF_CUDA_TEXMODE_UNIFIED EF_CUDA_64BIT_ADDRESS EF_CUDA_ACCELERATORS EF_CUDA_SM90 EF_CUDA_VIRTUAL_SM(EF_CUDA_SM90)"
	.elftype	@"ET_EXEC"


//--------------------- .nv.info                  --------------------------
	.section	.nv.info,"",@"SHT_CUDA_INFO"
	.align	4


	//----- nvinfo : EIATTR_REGCOUNT
	.align		4
        /*0000*/ 	.byte	0x04, 0x2f
        /*0002*/ 	.short	(.L_1 - .L_0)
	.align		4
.L_0:
        /*0004*/ 	.word	index@(triton_red_fused_mean_25)
        /*0008*/ 	.word	0x0000001a


	//----- nvinfo : EIATTR_MIN_STACK_SIZE
	.align		4
.L_1:
        /*000c*/ 	.byte	0x04, 0x12
        /*000e*/ 	.short	(.L_3 - .L_2)
	.align		4
.L_2:
        /*0010*/ 	.word	index@(triton_red_fused_mean_25)
        /*0014*/ 	.word	0x00000000


	//----- nvinfo : EIATTR_FRAME_SIZE
	.align		4
.L_3:
        /*0018*/ 	.byte	0x04, 0x11
        /*001a*/ 	.short	(.L_5 - .L_4)
	.align		4
.L_4:
        /*001c*/ 	.word	index@(triton_red_fused_mean_25)
        /*0020*/ 	.word	0x00000000


	//----- nvinfo : EIATTR_MIN_STACK_SIZE
	.align		4
.L_5:
        /*0024*/ 	.byte	0x04, 0x12
        /*0026*/ 	.short	(.L_7 - .L_6)
	.align		4
.L_6:
        /*0028*/ 	.word	index@(triton_red_fused_mean_25)
        /*002c*/ 	.word	0x00000000
.L_7:


//--------------------- .nv.info.triton_red_fused_mean_25 --------------------------
	.section	.nv.info.triton_red_fused_mean_25,"",@"SHT_CUDA_INFO"
	.sectionflags	@""
	.align	4


	//----- nvinfo : EIATTR_CUDA_API_VERSION
	.align		4
        /*0000*/ 	.byte	0x04, 0x37
        /*0002*/ 	.short	(.L_9 - .L_8)
.L_8:
        /*0004*/ 	.word	0x0000007c


	//----- nvinfo : EIATTR_KPARAM_INFO
	.align		4
.L_9:
        /*0008*/ 	.byte	0x04, 0x17
        /*000a*/ 	.short	(.L_11 - .L_10)
.L_10:
        /*000c*/ 	.word	0x00000000
        /*0010*/ 	.short	0x0003
        /*0012*/ 	.short	0x0014
        /*0014*/ 	.byte	0x00, 0xf0, 0x11, 0x00


	//----- nvinfo : EIATTR_KPARAM_INFO
	.align		4
.L_11:
        /*0018*/ 	.byte	0x04, 0x17
        /*001a*/ 	.short	(.L_13 - .L_12)
.L_12:
        /*001c*/ 	.word	0x00000000
        /*0020*/ 	.short	0x0002
        /*0022*/ 	.short	0x0010
        /*0024*/ 	.byte	0x00, 0xf0, 0x11, 0x00


	//----- nvinfo : EIATTR_KPARAM_INFO
	.align		4
.L_13:
        /*0028*/ 	.byte	0x04, 0x17
        /*002a*/ 	.short	(.L_15 - .L_14)
.L_14:
        /*002c*/ 	.word	0x00000000
        /*0030*/ 	.short	0x0001
        /*0032*/ 	.short	0x0008
        /*0034*/ 	.byte	0x00, 0xf4, 0x21, 0x00


	//----- nvinfo : EIATTR_KPARAM_INFO
	.align		4
.L_15:
        /*0038*/ 	.byte	0x04, 0x17
        /*003a*/ 	.short	(.L_17 - .L_16)
.L_16:
        /*003c*/ 	.word	0x00000000
        /*0040*/ 	.short	0x0000
        /*0042*/ 	.short	0x0000
        /*0044*/ 	.byte	0x00, 0xf4, 0x21, 0x00


	//----- nvinfo : EIATTR_SPARSE_MMA_MASK
	.align		4
.L_17:
        /*0048*/ 	.byte	0x03, 0x50
        /*004a*/ 	.short	0x0000


	//----- nvinfo : EIATTR_MAXREG_COUNT
	.align		4
        /*004c*/ 	.byte	0x03, 0x1b
        /*004e*/ 	.short	0x0080


	//----- nvinfo : EIATTR_COOP_GROUP_MASK_REGIDS
	.align		4
        /*0050*/ 	.byte	0x04, 0x29
        /*0052*/ 	.short	(.L_19 - .L_18)


	//   ....[0]....
.L_18:
        /*0054*/ 	.word	0xffffffff


	//   ....[1]....
        /*0058*/ 	.word	0xffffffff


	//   ....[2]....
        /*005c*/ 	.word	0xffffffff


	//   ....[3]....
        /*0060*/ 	.word	0xffffffff


	//   ....[4]....
        /*0064*/ 	.word	0xffffffff


	//   ....[5]....
        /*0068*/ 	.word	0xffffffff


	//   ....[6]....
        /*006c*/ 	.word	0xffffffff


	//   ....[7]....
        /*0070*/ 	.word	0xffffffff


	//   ....[8]....
        /*0074*/ 	.word	0xffffffff


	//----- nvinfo : EIATTR_COOP_GROUP_INSTR_OFFSETS
	.align		4
.L_19:
        /*0078*/ 	.byte	0x04, 0x28
        /*007a*/ 	.short	(.L_21 - .L_20)


	//   ....[0]....
.L_20:
        /*007c*/ 	.word	0x00000230


	//   ....[1]....
        /*0080*/ 	.word	0x000002a0


	//   ....[2]....
        /*0084*/ 	.word	0x000002d0


	//   ....[3]....
        /*0088*/ 	.word	0x00000300


	//   ....[4]....
        /*008c*/ 	.word	0x00000320


	//   ....[5]....
        /*0090*/ 	.word	0x000003b0


	//   ....[6]....
        /*0094*/ 	.word	0x000003d0


	//   ....[7]....
        /*0098*/ 	.word	0x000003f0


	//   ....[8]....
        /*009c*/ 	.word	0x00000410


	//----- nvinfo : EIATTR_EXIT_INSTR_OFFSETS
	.align		4
.L_21:
        /*00a0*/ 	.byte	0x04, 0x1c
        /*00a2*/ 	.short	(.L_23 - .L_22)


	//   ....[0]....
.L_22:
        /*00a4*/ 	.word	0x00000450


	//   ....[1]....
        /*00a8*/ 	.word	0x000004a0


	//----- nvinfo : EIATTR_REQNTID
	.align		4
.L_23:
        /*00ac*/ 	.byte	0x04, 0x10
        /*00ae*/ 	.short	(.L_25 - .L_24)
.L_24:
        /*00b0*/ 	.word	0x00000200
        /*00b4*/ 	.word	0x00000001
        /*00b8*/ 	.word	0x00000001


	//----- nvinfo : EIATTR_CBANK_PARAM_SIZE
	.align		4
.L_25:
        /*00bc*/ 	.byte	0x03, 0x19
        /*00be*/ 	.short	0x0018


	//----- nvinfo : EIATTR_PARAM_CBANK
	.align		4
        /*00c0*/ 	.byte	0x04, 0x0a
        /*00c2*/ 	.short	(.L_27 - .L_26)
	.align		4
.L_26:
        /*00c4*/ 	.word	index@(.nv.constant0.triton_red_fused_mean_25)
        /*00c8*/ 	.short	0x0210
        /*00ca*/ 	.short	0x0018


	//----- nvinfo : EIATTR_SW_WAR
	.align		4
.L_27:
        /*00cc*/ 	.byte	0x04, 0x36
        /*00ce*/ 	.short	(.L_29 - .L_28)
.L_28:
        /*00d0*/ 	.word	0x00000008
.L_29:


//--------------------- .nv.callgraph             --------------------------
	.section	.nv.callgraph,"",@"SHT_CUDA_CALLGRAPH"
	.align	4
	.sectionentsize	8
	.align		4
        /*0000*/ 	.word	0x00000000
	.align		4
        /*0004*/ 	.word	0xffffffff
	.align		4
        /*0008*/ 	.word	0x00000000
	.align		4
        /*000c*/ 	.word	0xfffffffe
	.align		4
        /*0010*/ 	.word	0x00000000
	.align		4
        /*0014*/ 	.word	0xfffffffd
	.align		4
        /*0018*/ 	.word	0x00000000
	.align		4
        /*001c*/ 	.word	0xfffffffc


//--------------------- .text.triton_red_fused_mean_25 --------------------------
	.section	.text.triton_red_fused_mean_25,"ax",@progbits
	.sectionflags	@"SHF_BARRIERS=1"
	.align	128
        .global         triton_red_fused_mean_25
        .type           triton_red_fused_mean_25,@function
        .size           triton_red_fused_mean_25,(.L_x_2 - triton_red_fused_mean_25)
        .other          triton_red_fused_mean_25,@"STO_CUDA_ENTRY STV_DEFAULT"
triton_red_fused_mean_25:
.text.triton_red_fused_mean_25:
[----:B------:R-:W0:Y:S02]  /*0000*/  LDC R1, c[0x0][0x28] ;  /* 0x00000a00ff017b82 */ /* 0x000e240000000800 */
[----:B------:R-:W1:Y:S01]  /*0010*/  S2R R0, SR_CTAID.X ;  /* 0x0000000000007919 */ /* 0x000e620000002500 */
[----:B------:R-:W2:Y:S01]  /*0020*/  LDC.64 R20, c[0x0][0x210] ;  /* 0x00008400ff147b82 */ /* 0x000ea20000000a00 */
[----:B------:R-:W-:Y:S01]  /*0030*/  ULDC.64 UR6, c[0x0][0x208] ;  /* 0x0000820000067ab9 */ /* 0x000fe20000000a00 */
[----:B------:R-:W3:Y:S01]  /*0040*/  S2R R23, SR_TID.X ;  /* 0x0000000000177919 */ /* 0x000ee20000002100 */
[----:B-1----:R-:W-:Y:S02]  /*0050*/  ISETP.GE.AND P0, PT, R0, 0x20, PT ;  /* 0x000000200000780c */ /* 0x002fe40003f06270 */
[----:B---3--:R-:W-:-:S04]  /*0060*/  SHF.L.U32 R2, R23, 0x2, RZ ;  /* 0x0000000217027819 */ /* 0x008fc800000006ff */
[----:B------:R-:W-:-:S04]  /*0070*/  LOP3.LUT R3, R2, 0x7fc, RZ, 0xc0, !PT ;  /* 0x000007fc02037812 */ /* 0x000fc800078ec0ff */
[----:B------:R-:W-:-:S03]  /*0080*/  LEA R3, R0, R3, 0xd ;  /* 0x0000000300037211 */ /* 0x000fc600078e68ff */
[----:B------:R-:W-:Y:S02]  /*0090*/  @P0 MOV R4, RZ ;  /* 0x000000ff00040202 */ /* 0x000fe40000000f00 */
[----:B--2---:R-:W-:Y:S01]  /*00a0*/  IMAD.WIDE R20, R3, 0x4, R20 ;  /* 0x0000000403147825 */ /* 0x004fe200078e0214 */
[----:B------:R-:W-:Y:S06]  /*00b0*/  @P0 BRA `(.L_x_0) ;  /* 0x00000000005c0947 */ /* 0x000fec0003800000 */
[----:B------:R-:W2:Y:S04]  /*00c0*/  LDG.E.EF.128 R4, desc[UR6][R20.64] ;  /* 0x0000000614047981 */ /* 0x000ea8000c0e1d00 */
[----:B------:R-:W3:Y:S04]  /*00d0*/  LDG.E.EF.128 R8, desc[UR6][R20.64+0x2000] ;  /* 0x0020000614087981 */ /* 0x000ee8000c0e1d00 */
[----:B------:R-:W4:Y:S04]  /*00e0*/  LDG.E.EF.128 R12, desc[UR6][R20.64+0x4000] ;  /* 0x00400006140c7981 */ /* 0x000f28000c0e1d00 */
[----:B------:R-:W5:Y:S01]  /*00f0*/  LDG.E.EF.128 R16, desc[UR6][R20.64+0x6000] ;  /* 0x0060000614107981 */ /* 0x000f62000c0e1d00 */
[----:B--2---:R-:W-:Y:S01]  /*0100*/  FADD R22, RZ, R5 ;  /* 0x00000005ff167221 */ /* 0x004fe20000000000 */
[----:B------:R-:W-:Y:S01]  /*0110*/  FADD R3, RZ, R4 ;  /* 0x00000004ff037221 */ /* 0x000fe20000000000 */
[----:B------:R-:W-:Y:S01]  /*0120*/  FADD R5, RZ, R6 ;  /* 0x00000006ff057221 */ /* 0x000fe20000000000 */
[----:B------:R-:W-:Y:S01]  /*0130*/  FADD R4, RZ, R7 ;  /* 0x00000007ff047221 */ /* 0x000fe20000000000 */
[----:B---3--:R-:W-:Y:S01]  /*0140*/  FADD R22, R9, R22 ;  /* 0x0000001609167221 */ /* 0x008fe20000000000 */
[----:B------:R-:W-:Y:S01]  /*0150*/  FADD R3, R8, R3 ;  /* 0x0000000308037221 */ /* 0x000fe20000000000 */
[----:B------:R-:W-:Y:S01]  /*0160*/  FADD R5, R10, R5 ;  /* 0x000000050a057221 */ /* 0x000fe20000000000 */
[----:B------:R-:W-:Y:S01]  /*0170*/  FADD R4, R11, R4 ;  /* 0x000000040b047221 */ /* 0x000fe20000000000 */
[----:B----4-:R-:W-:Y:S01]  /*0180*/  FADD R22, R13, R22 ;  /* 0x000000160d167221 */ /* 0x010fe20000000000 */
[----:B------:R-:W-:Y:S01]  /*0190*/  FADD R3, R12, R3 ;  /* 0x000000030c037221 */ /* 0x000fe20000000000 */
[----:B------:R-:W-:Y:S01]  /*01a0*/  FADD R5, R14, R5 ;  /* 0x000000050e057221 */ /* 0x000fe20000000000 */
[----:B------:R-:W-:Y:S01]  /*01b0*/  FADD R4, R15, R4 ;  /* 0x000000040f047221 */ /* 0x000fe20000000000 */
[----:B-----5:R-:W-:Y:S01]  /*01c0*/  FADD R17, R17, R22 ;  /* 0x0000001611117221 */ /* 0x020fe20000000000 */
[----:B------:R-:W-:Y:S01]  /*01d0*/  FADD R16, R16, R3 ;  /* 0x0000000310107221 */ /* 0x000fe20000000000 */
[----:B------:R-:W-:Y:S01]  /*01e0*/  FADD R5, R18, R5 ;  /* 0x0000000512057221 */ /* 0x000fe20000000000 */
[----:B------:R-:W-:-:S02]  /*01f0*/  FADD R4, R19, R4 ;  /* 0x0000000413047221 */ /* 0x000fc40000000000 */
[----:B------:R-:W-:-:S04]  /*0200*/  FADD R16, R17, R16 ;  /* 0x0000001011107221 */ /* 0x000fc80000000000 */
[----:B------:R-:W-:-:S04]  /*0210*/  FADD R5, R5, R16 ;  /* 0x0000001005057221 */ /* 0x000fc80000000000 */
[----:B------:R-:W-:-:S07]  /*0220*/  FADD R4, R4, R5 ;  /* 0x0000000504047221 */ /* 0x000fce0000000000 */
.L_x_0:
[----:B------:R-:W1:Y:S01]  /*0230*/  SHFL.BFLY PT, R3, R4, 0x10, 0x1f ;  /* 0x0e001f0004037f89 */ /* 0x000e6200000e0000 */
[----:B------:R-:W2:Y:S01]  /*0240*/  S2UR UR5, SR_CgaCtaId ;  /* 0x00000000000579c3 */ /* 0x000ea20000008800 */
[C---:B------:R-:W-:Y:S01]  /*0250*/  LOP3.LUT P0, RZ, R23.reuse, 0x1f, RZ, 0xc0, !PT ;  /* 0x0000001f17ff7812 */ /* 0x040fe2000780c0ff */
[----:B------:R-:W-:Y:S01]  /*0260*/  UMOV UR4, 0x400 ;  /* 0x0000040000047882 */ /* 0x000fe20000000000 */
[----:B------:R-:W-:Y:S01]  /*0270*/  ISETP.GE.AND P1, PT, R23, 0x10, PT ;  /* 0x000000101700780c */ /* 0x000fe20003f26270 */
[----:B-1----:R-:W-:Y:S01]  /*0280*/  FADD R3, R3, R4 ;  /* 0x0000000403037221 */ /* 0x002fe20000000000 */
[----:B--2---:R-:W-:-:S04]  /*0290*/  UPRMT UR4, UR5, 0x654, UR4 ;  /* 0x0000065405047896 */ /* 0x004fc80008000004 */
[----:B------:R-:W1:Y:S02]  /*02a0*/  SHFL.BFLY PT, R6, R3, 0x8, 0x1f ;  /* 0x0d001f0003067f89 */ /* 0x000e6400000e0000 */
[----:B-1----:R-:W-:Y:S01]  /*02b0*/  FADD R6, R3, R6 ;  /* 0x0000000603067221 */ /* 0x002fe20000000000 */
[----:B------:R-:W-:-:S04]  /*02c0*/  SHF.R.U32.HI R3, RZ, 0x3, R23 ;  /* 0x00000003ff037819 */ /* 0x000fc80000011617 */
[----:B------:R-:W1:Y:S01]  /*02d0*/  SHFL.BFLY PT, R5, R6, 0x4, 0x1f ;  /* 0x0c801f0006057f89 */ /* 0x000e6200000e0000 */
[----:B------:R-:W-:Y:S01]  /*02e0*/  LOP3.LUT R3, R3, 0x3c, RZ, 0xc0, !PT ;  /* 0x0000003c03037812 */ /* 0x000fe200078ec0ff */
[----:B-1----:R-:W-:-:S05]  /*02f0*/  FADD R5, R6, R5 ;  /* 0x0000000506057221 */ /* 0x002fca0000000000 */
[----:B------:R-:W1:Y:S02]  /*0300*/  SHFL.BFLY PT, R8, R5, 0x2, 0x1f ;  /* 0x0c401f0005087f89 */ /* 0x000e6400000e0000 */
[----:B-1----:R-:W-:-:S05]  /*0310*/  FADD R8, R5, R8 ;  /* 0x0000000805087221 */ /* 0x002fca0000000000 */
[----:B------:R-:W1:Y:S02]  /*0320*/  SHFL.BFLY PT, R7, R8, 0x1, 0x1f ;  /* 0x0c201f0008077f89 */ /* 0x000e6400000e0000 */
[----:B-1----:R-:W-:-:S05]  /*0330*/  FADD R10, R8, R7 ;  /* 0x00000007080a7221 */ /* 0x002fca0000000000 */
[----:B------:R-:W-:Y:S01]  /*0340*/  @!P0 STS [R3+UR4], R10 ;  /* 0x0000000a03008988 */ /* 0x000fe20008000804 */
[----:B------:R-:W-:Y:S01]  /*0350*/  BAR.SYNC.DEFER_BLOCKING 0x0 ;  /* 0x0000000000007b1d */ /* 0x000fe20000010000 */
[----:B------:R-:W-:-:S04]  /*0360*/  LOP3.LUT P0, RZ, R23, 0xf, RZ, 0xc0, !PT ;  /* 0x0000000f17ff7812 */ /* 0x000fc8000780c0ff */
[C---:B------:R-:W-:Y:S01]  /*0370*/  ISETP.LT.AND P0, PT, R23.reuse, 0x10, !P0 ;  /* 0x000000101700780c */ /* 0x040fe20004701270 */
[----:B------:R-:W1:Y:S01]  /*0380*/  @!P1 LDS R4, [R2+UR4] ;  /* 0x0000000402049984 */ /* 0x000e620008000800 */
[----:B------:R-:W-:-:S04]  /*0390*/  LOP3.LUT P1, RZ, R23, 0x1ff, RZ, 0xc0, !PT ;  /* 0x000001ff17ff7812 */ /* 0x000fc8000782c0ff */
[----:B------:R-:W-:Y:S01]  /*03a0*/  ISETP.LT.AND P1, PT, R0, 0x20, !P1 ;  /* 0x000000200000780c */ /* 0x000fe20004f21270 */
[----:B-1----:R-:W1:Y:S02]  /*03b0*/  SHFL.BFLY PT, R5, R4, 0x8, 0x1f ;  /* 0x0d001f0004057f89 */ /* 0x002e6400000e0000 */
[----:B-1----:R-:W-:-:S05]  /*03c0*/  FADD R5, R4, R5 ;  /* 0x0000000504057221 */ /* 0x002fca0000000000 */
[----:B------:R-:W1:Y:S02]  /*03d0*/  SHFL.BFLY PT, R6, R5, 0x4, 0x1f ;  /* 0x0c801f0005067f89 */ /* 0x000e6400000e0000 */
[----:B-1----:R-:W-:-:S05]  /*03e0*/  FADD R6, R5, R6 ;  /* 0x0000000605067221 */ /* 0x002fca0000000000 */
[----:B------:R-:W1:Y:S02]  /*03f0*/  SHFL.BFLY PT, R7, R6, 0x2, 0x1f ;  /* 0x0c401f0006077f89 */ /* 0x000e6400000e0000 */
[----:B-1----:R-:W-:-:S05]  /*0400*/  FADD R7, R6, R7 ;  /* 0x0000000706077221 */ /* 0x002fca0000000000 */
[----:B------:R-:W1:Y:S02]  /*0410*/  SHFL.BFLY PT, R8, R7, 0x1, 0x1f ;  /* 0x0c201f0007087f89 */ /* 0x000e6400000e0000 */
[----:B-1----:R-:W-:-:S05]  /*0420*/  FADD R3, R7, R8 ;  /* 0x0000000807037221 */ /* 0x002fca0000000000 */
[----:B------:R1:W-:Y:S01]  /*0430*/  @P0 STS [R2+UR4], R3 ;  /* 0x0000000302000988 */ /* 0x0003e20008000804 */
[----:B------:R-:W-:Y:S06]  /*0440*/  BAR.SYNC.DEFER_BLOCKING 0x0 ;  /* 0x0000000000007b1d */ /* 0x000fec0000010000 */
[----:B-1----:R-:W-:Y:S05]  /*0450*/  @!P1 EXIT ;  /* 0x000000000000994d */ /* 0x002fea0003800000 */
[----:B------:R-:W0:Y:S01]  /*0460*/  LDS R5, [UR4] ;  /* 0x00000004ff057984 */ /* 0x000e220008000800 */
[----:B------:R-:W1:Y:S02]  /*0470*/  LDC.64 R2, c[0x0][0x218] ;  /* 0x00008600ff027b82 */ /* 0x000e640000000a00 */
[----:B-1----:R-:W-:-:S05]  /*0480*/  IMAD.WIDE R2, R0, 0x4, R2 ;  /* 0x0000000400027825 */ /* 0x002fca00078e0202 */
[----:B0-----:R-:W-:Y:S01]  /*0490*/  STG.E desc[UR6][R2.64], R5 ;  /* 0x0000000502007986 */ /* 0x001fe2000c101906 */
[----:B------:R-:W-:Y:S05]  /*04a0*/  EXIT ;  /* 0x000000000000794d */ /* 0x000fea0003800000 */
.L_x_1:
[----:B------:R-:W-:-:S00]  /*04b0*/  BRA `(.L_x_1) ;  /* 0xfffffffc00fc7947 */ /* 0x000fc0000383ffff */
[----:B------:R-:W-:-:S00]  /*04c0*/  NOP ;  /* 0x0000000000007918 */ /* 0x000fc00000000000 */
        /* <DEDUP_REMOVED lines=11> */
.L_x_2:


//--------------------- .nv.shared.triton_red_fused_mean_25 --------------------------
	.section	.nv.shared.triton_red_fused_mean_25,"aw",@nobits
	.sectionflags	@""
	.align	16
	.zero		1024


//--------------------- .nv.constant0.triton_red_fused_mean_25 --------------------------
	.section	.nv.constant0.triton_red_fused_mean_25,"a",@progbits
	.sectionflags	@""
	.align	4
.nv.constant0.triton_red_fused_mean_25:
	.zero		552
